//
// Generated by NVIDIA NVVM Compiler
//
// Compiler Build ID: CL-36424714
// Cuda compilation tools, release 13.0, V13.0.88
// Based on NVVM 20.0.0
//

.version 9.0
.target sm_100
.address_size 64

	// .globl	_Z9cuda_gemmPKfS0_Pfm
.extern .shared .align 16 .b8 y[];

.visible .entry _Z9cuda_gemmPKfS0_Pfm(
	.param .u64 .ptr .align 1 _Z9cuda_gemmPKfS0_Pfm_param_0,
	.param .u64 .ptr .align 1 _Z9cuda_gemmPKfS0_Pfm_param_1,
	.param .u64 .ptr .align 1 _Z9cuda_gemmPKfS0_Pfm_param_2,
	.param .u64 _Z9cuda_gemmPKfS0_Pfm_param_3
)
{
	.reg .pred 	%p<10>;
	.reg .b32 	%r<9>;
	.reg .b32 	%f<55>;
	.reg .b64 	%rd<74>;

	ld.param.u64 	%rd26, [_Z9cuda_gemmPKfS0_Pfm_param_0];
	ld.param.u64 	%rd27, [_Z9cuda_gemmPKfS0_Pfm_param_1];
	ld.param.u64 	%rd24, [_Z9cuda_gemmPKfS0_Pfm_param_2];
	ld.param.u64 	%rd25, [_Z9cuda_gemmPKfS0_Pfm_param_3];
	cvta.to.global.u64 	%rd1, %rd27;
	cvta.to.global.u64 	%rd2, %rd26;
	mov.u32 	%r1, %ctaid.x;
	mov.u32 	%r2, %ntid.x;
	mov.u32 	%r3, %tid.x;
	mad.lo.s32 	%r4, %r1, %r2, %r3;
	cvt.u64.u32 	%rd3, %r4;
	setp.eq.s64 	%p1, %rd25, 0;
	@%p1 bra 	$L__BB0_12;
	mov.u32 	%r5, %tid.y;
	mov.u32 	%r6, %ntid.y;
	mov.u32 	%r7, %ctaid.y;
	mad.lo.s32 	%r8, %r7, %r6, %r5;
	cvt.u64.u32 	%rd29, %r8;
	cvta.to.global.u64 	%rd30, %rd24;
	mul.lo.s64 	%rd4, %rd25, %rd29;
	add.s64 	%rd31, %rd4, %rd3;
	shl.b64 	%rd32, %rd31, 2;
	add.s64 	%rd5, %rd30, %rd32;
	ld.global.f32 	%f52, [%rd5];
	and.b64  	%rd6, %rd25, 7;
	setp.lt.u64 	%p2, %rd25, 8;
	mov.b64 	%rd72, 0;
	@%p2 bra 	$L__BB0_4;
	and.b64  	%rd72, %rd25, -8;
	shl.b64 	%rd33, %rd3, 2;
	add.s64 	%rd69, %rd1, %rd33;
	shl.b64 	%rd9, %rd25, 5;
	shl.b64 	%rd34, %rd4, 2;
	add.s64 	%rd35, %rd34, %rd2;
	add.s64 	%rd68, %rd35, 16;
	shl.b64 	%rd11, %rd25, 2;
	mov.u64 	%rd70, %rd72;
$L__BB0_3:
	.pragma "nounroll";
	ld.global.f32 	%f9, [%rd68+-16];
	ld.global.f32 	%f10, [%rd69];
	fma.rn.f32 	%f11, %f9, %f10, %f52;
	st.global.f32 	[%rd5], %f11;
	ld.global.f32 	%f12, [%rd68+-12];
	add.s64 	%rd36, %rd69, %rd11;
	ld.global.f32 	%f13, [%rd36];
	fma.rn.f32 	%f14, %f12, %f13, %f11;
	st.global.f32 	[%rd5], %f14;
	ld.global.f32 	%f15, [%rd68+-8];
	add.s64 	%rd37, %rd36, %rd11;
	ld.global.f32 	%f16, [%rd37];
	fma.rn.f32 	%f17, %f15, %f16, %f14;
	st.global.f32 	[%rd5], %f17;
	ld.global.f32 	%f18, [%rd68+-4];
	add.s64 	%rd38, %rd37, %rd11;
	ld.global.f32 	%f19, [%rd38];
	fma.rn.f32 	%f20, %f18, %f19, %f17;
	st.global.f32 	[%rd5], %f20;
	ld.global.f32 	%f21, [%rd68];
	add.s64 	%rd39, %rd38, %rd11;
	ld.global.f32 	%f22, [%rd39];
	fma.rn.f32 	%f23, %f21, %f22, %f20;
	st.global.f32 	[%rd5], %f23;
	ld.global.f32 	%f24, [%rd68+4];
	add.s64 	%rd40, %rd39, %rd11;
	ld.global.f32 	%f25, [%rd40];
	fma.rn.f32 	%f26, %f24, %f25, %f23;
	st.global.f32 	[%rd5], %f26;
	ld.global.f32 	%f27, [%rd68+8];
	add.s64 	%rd41, %rd40, %rd11;
	ld.global.f32 	%f28, [%rd41];
	fma.rn.f32 	%f29, %f27, %f28, %f26;
	st.global.f32 	[%rd5], %f29;
	ld.global.f32 	%f30, [%rd68+12];
	add.s64 	%rd42, %rd41, %rd11;
	ld.global.f32 	%f31, [%rd42];
	fma.rn.f32 	%f52, %f30, %f31, %f29;
	st.global.f32 	[%rd5], %f52;
	add.s64 	%rd70, %rd70, -8;
	add.s64 	%rd69, %rd69, %rd9;
	add.s64 	%rd68, %rd68, 32;
	setp.ne.s64 	%p3, %rd70, 0;
	@%p3 bra 	$L__BB0_3;
$L__BB0_4:
	setp.eq.s64 	%p4, %rd6, 0;
	@%p4 bra 	$L__BB0_12;
	and.b64  	%rd19, %rd25, 3;
	setp.lt.u64 	%p5, %rd6, 4;
	@%p5 bra 	$L__BB0_7;
	add.s64 	%rd43, %rd72, %rd4;
	shl.b64 	%rd44, %rd43, 2;
	add.s64 	%rd45, %rd2, %rd44;
	ld.global.f32 	%f32, [%rd45];
	mad.lo.s64 	%rd46, %rd72, %rd25, %rd3;
	shl.b64 	%rd47, %rd46, 2;
	add.s64 	%rd48, %rd1, %rd47;
	ld.global.f32 	%f33, [%rd48];
	fma.rn.f32 	%f34, %f32, %f33, %f52;
	st.global.f32 	[%rd5], %f34;
	ld.global.f32 	%f35, [%rd45+4];
	shl.b64 	%rd49, %rd25, 2;
	add.s64 	%rd50, %rd48, %rd49;
	ld.global.f32 	%f36, [%rd50];
	fma.rn.f32 	%f37, %f35, %f36, %f34;
	st.global.f32 	[%rd5], %f37;
	ld.global.f32 	%f38, [%rd45+8];
	add.s64 	%rd51, %rd50, %rd49;
	ld.global.f32 	%f39, [%rd51];
	fma.rn.f32 	%f40, %f38, %f39, %f37;
	st.global.f32 	[%rd5], %f40;
	ld.global.f32 	%f41, [%rd45+12];
	add.s64 	%rd52, %rd51, %rd49;
	ld.global.f32 	%f42, [%rd52];
	fma.rn.f32 	%f52, %f41, %f42, %f40;
	st.global.f32 	[%rd5], %f52;
	add.s64 	%rd72, %rd72, 4;
$L__BB0_7:
	setp.eq.s64 	%p6, %rd19, 0;
	@%p6 bra 	$L__BB0_12;
	setp.eq.s64 	%p7, %rd19, 1;
	@%p7 bra 	$L__BB0_10;
	add.s64 	%rd53, %rd72, %rd4;
	shl.b64 	%rd54, %rd53, 2;
	add.s64 	%rd55, %rd2, %rd54;
	ld.global.f32 	%f43, [%rd55];
	mad.lo.s64 	%rd56, %rd72, %rd25, %rd3;
	shl.b64 	%rd57, %rd56, 2;
	add.s64 	%rd58, %rd1, %rd57;
	ld.global.f32 	%f44, [%rd58];
	fma.rn.f32 	%f45, %f43, %f44, %f52;
	st.global.f32 	[%rd5], %f45;
	ld.global.f32 	%f46, [%rd55+4];
	shl.b64 	%rd59, %rd25, 2;
	add.s64 	%rd60, %rd58, %rd59;
	ld.global.f32 	%f47, [%rd60];
	fma.rn.f32 	%f52, %f46, %f47, %f45;
	st.global.f32 	[%rd5], %f52;
	add.s64 	%rd72, %rd72, 2;
$L__BB0_10:
	and.b64  	%rd61, %rd25, 1;
	setp.eq.b64 	%p8, %rd61, 1;
	not.pred 	%p9, %p8;
	@%p9 bra 	$L__BB0_12;
	add.s64 	%rd62, %rd72, %rd4;
	shl.b64 	%rd63, %rd62, 2;
	add.s64 	%rd64, %rd2, %rd63;
	ld.global.f32 	%f48, [%rd64];
	mad.lo.s64 	%rd65, %rd72, %rd25, %rd3;
	shl.b64 	%rd66, %rd65, 2;
	add.s64 	%rd67, %rd1, %rd66;
	ld.global.f32 	%f49, [%rd67];
	fma.rn.f32 	%f50, %f48, %f49, %f52;
	st.global.f32 	[%rd5], %f50;
$L__BB0_12:
	bar.sync 	0;
	ret;

}
	// .globl	_Z16count_zero_elemsPKfmPf
.visible .entry _Z16count_zero_elemsPKfmPf(
	.param .u64 .ptr .align 1 _Z16count_zero_elemsPKfmPf_param_0,
	.param .u64 _Z16count_zero_elemsPKfmPf_param_1,
	.param .u64 .ptr .align 1 _Z16count_zero_elemsPKfmPf_param_2
)
{
	.reg .pred 	%p<9>;
	.reg .b32 	%r<26>;
	.reg .b32 	%f<8>;
	.reg .b64 	%rd<21>;

	ld.param.u64 	%rd11, [_Z16count_zero_elemsPKfmPf_param_0];
	ld.param.u64 	%rd12, [_Z16count_zero_elemsPKfmPf_param_1];
	ld.param.u64 	%rd13, [_Z16count_zero_elemsPKfmPf_param_2];
	mov.u32 	%r1, %ntid.x;
	mov.u32 	%r10, %tid.x;
	cvt.u64.u32 	%rd1, %r10;
	setp.le.u64 	%p1, %rd12, %rd1;
	@%p1 bra 	$L__BB1_3;
	mov.u32 	%r11, %ctaid.x;
	cvt.u64.u32 	%rd2, %r11;
	cvt.u64.u32 	%rd3, %r1;
	cvta.to.global.u64 	%rd4, %rd11;
	mov.u32 	%r14, y;
	mov.u64 	%rd19, %rd1;
$L__BB1_2:
	mad.lo.s64 	%rd14, %rd19, %rd12, %rd2;
	shl.b64 	%rd15, %rd14, 2;
	add.s64 	%rd16, %rd4, %rd15;
	ld.global.f32 	%f1, [%rd16];
	setp.eq.f32 	%p2, %f1, 0f00000000;
	selp.f32 	%f2, 0f3F800000, 0f00000000, %p2;
	cvt.u32.u64 	%r12, %rd19;
	shl.b32 	%r13, %r12, 2;
	add.s32 	%r15, %r14, %r13;
	st.shared.f32 	[%r15], %f2;
	add.s64 	%rd19, %rd19, %rd3;
	setp.lt.u64 	%p3, %rd19, %rd12;
	@%p3 bra 	$L__BB1_2;
$L__BB1_3:
	bar.sync 	0;
	shr.u64 	%rd17, %rd12, 1;
	cvt.u32.u64 	%r24, %rd17;
	setp.lt.s32 	%p4, %r24, 1;
	@%p4 bra 	$L__BB1_9;
	cvt.u32.u64 	%r16, %rd1;
	cvt.u64.u32 	%rd7, %r1;
	shl.b32 	%r3, %r16, 2;
	shl.b32 	%r4, %r1, 2;
	mov.u32 	%r18, y;
$L__BB1_5:
	cvt.u64.u32 	%rd8, %r24;
	setp.ge.u32 	%p5, %r16, %r24;
	@%p5 bra 	$L__BB1_8;
	cvt.u32.u64 	%r19, %rd8;
	shl.b32 	%r6, %r19, 2;
	mov.u32 	%r25, %r18;
	mov.u64 	%rd20, %rd1;
$L__BB1_7:
	add.s32 	%r20, %r25, %r3;
	add.s32 	%r21, %r20, %r6;
	ld.shared.f32 	%f3, [%r21];
	ld.shared.f32 	%f4, [%r20];
	add.f32 	%f5, %f3, %f4;
	st.shared.f32 	[%r20], %f5;
	bar.sync 	0;
	add.s64 	%rd20, %rd20, %rd7;
	add.s32 	%r25, %r25, %r4;
	setp.lt.u64 	%p6, %rd20, %rd8;
	@%p6 bra 	$L__BB1_7;
$L__BB1_8:
	cvt.u32.u64 	%r22, %rd8;
	shr.u32 	%r24, %r22, 1;
	setp.gt.u32 	%p7, %r22, 1;
	@%p7 bra 	$L__BB1_5;
$L__BB1_9:
	cvt.u32.u64 	%r23, %rd1;
	setp.ne.s32 	%p8, %r23, 0;
	@%p8 bra 	$L__BB1_11;
	ld.shared.f32 	%f6, [y];
	cvta.to.global.u64 	%rd18, %rd13;
	atom.global.add.f32 	%f7, [%rd18], %f6;
$L__BB1_11:
	bar.sync 	0;
	ret;

}


// ===== COMPILED SASS (sm_100) =====

	.target	sm_100

	.elftype	@"ET_EXEC"


//--------------------- .note.nv.tkinfo           --------------------------
	.section	.note.nv.tkinfo,"",@"SHT_NOTE"
	.sectionflags	@"SHF_NOTE_NV_TKINFO"
	.tkinfo
        /*0018*/ 	.word	0x00000002
        /*0030*/ 	.string	""
        /*0030*/ 	.string	"ptxas"
        /*0030*/ 	.string	"Cuda compilation tools, release 13.0, V13.0.88"
        /*0030*/ 	.string	"Build cuda_13.0.r13.0/compiler.36424714_0"
        /*0030*/ 	.string	"-arch sm_100 -m 64 "



//--------------------- .note.nv.cuinfo           --------------------------
	.section	.note.nv.cuinfo,"",@"SHT_NOTE"
	.sectionflags	@"SHF_NOTE_NV_CUINFO"
        /*0018*/ 	.short	0x0002
        /*001a*/ 	.short	0x0064
        /*001c*/ 	.short	0x0082
	.zero		2


//--------------------- .nv.info                  --------------------------
	.section	.nv.info,"",@"SHT_CUDA_INFO"
	.align	4


	//----- nvinfo : EIATTR_REGCOUNT
	.align		4
        /*0000*/ 	.byte	0x04, 0x2f
        /*0002*/ 	.short	(.L_1 - .L_0)
	.align		4
.L_0:
        /*0004*/ 	.word	index@(_Z9cuda_gemmPKfS0_Pfm)
        /*0008*/ 	.word	0x00000020


	//----- nvinfo : EIATTR_FRAME_SIZE
	.align		4
.L_1:
        /*000c*/ 	.byte	0x04, 0x11
        /*000e*/ 	.short	(.L_3 - .L_2)
	.align		4
.L_2:
        /*0010*/ 	.word	index@(_Z9cuda_gemmPKfS0_Pfm)
        /*0014*/ 	.word	0x00000000


	//----- nvinfo : EIATTR_REGCOUNT
	.align		4
.L_3:
        /*0018*/ 	.byte	0x04, 0x2f
        /*001a*/ 	.short	(.L_5 - .L_4)
	.align		4
.L_4:
        /*001c*/ 	.word	index@(_Z16count_zero_elemsPKfmPf)
        /*0020*/ 	.word	0x0000000d


	//----- nvinfo : EIATTR_FRAME_SIZE
	.align		4
.L_5:
        /*0024*/ 	.byte	0x04, 0x11
        /*0026*/ 	.short	(.L_7 - .L_6)
	.align		4
.L_6:
        /*0028*/ 	.word	index@(_Z16count_zero_elemsPKfmPf)
        /*002c*/ 	.word	0x00000000


	//----- nvinfo : EIATTR_MIN_STACK_SIZE
	.align		4
.L_7:
        /*0030*/ 	.byte	0x04, 0x12
        /*0032*/ 	.short	(.L_9 - .L_8)
	.align		4
.L_8:
        /*0034*/ 	.word	index@(_Z16count_zero_elemsPKfmPf)
        /*0038*/ 	.word	0x00000000


	//----- nvinfo : EIATTR_MIN_STACK_SIZE
	.align		4
.L_9:
        /*003c*/ 	.byte	0x04, 0x12
        /*003e*/ 	.short	(.L_11 - .L_10)
	.align		4
.L_10:
        /*0040*/ 	.word	index@(_Z9cuda_gemmPKfS0_Pfm)
        /*0044*/ 	.word	0x00000000
.L_11:


//--------------------- .nv.compat                --------------------------
	.section	.nv.compat,"",@"SHT_CUDA_COMPAT_INFO"
	.align	4
        /*0000*/ 	.byte	0x02, 0x09, 0x00, 0x00, 0x02, 0x02, 0x01, 0x00, 0x02, 0x05, 0x05, 0x00, 0x03, 0x07, 0x01, 0x01
        /*0010*/ 	.byte	0x02, 0x03, 0x00, 0x00, 0x02, 0x06, 0x01, 0x00, 0x04, 0x0b, 0x08, 0x00, 0x09, 0x00, 0x00, 0x00
        /*0020*/ 	.byte	0x00, 0x00, 0x00, 0x00


//--------------------- .nv.info._Z16count_zero_elemsPKfmPf --------------------------
	.section	.nv.info._Z16count_zero_elemsPKfmPf,"",@"SHT_CUDA_INFO"
	.sectionflags	@""
	.align	4


	//----- nvinfo : EIATTR_CUDA_API_VERSION
	.align		4
        /*0000*/ 	.byte	0x04, 0x37
        /*0002*/ 	.short	(.L_13 - .L_12)
.L_12:
        /*0004*/ 	.word	0x00000082


	//----- nvinfo : EIATTR_KPARAM_INFO
	.align		4
.L_13:
        /*0008*/ 	.byte	0x04, 0x17
        /*000a*/ 	.short	(.L_15 - .L_14)
.L_14:
        /*000c*/ 	.word	0x00000000
        /*0010*/ 	.short	0x0002
        /*0012*/ 	.short	0x0010
        /*0014*/ 	.byte	0x00, 0xf5, 0x21, 0x00


	//----- nvinfo : EIATTR_KPARAM_INFO
	.align		4
.L_15:
        /*0018*/ 	.byte	0x04, 0x17
        /*001a*/ 	.short	(.L_17 - .L_16)
.L_16:
        /*001c*/ 	.word	0x00000000
        /*0020*/ 	.short	0x0001
        /*0022*/ 	.short	0x0008
        /*0024*/ 	.byte	0x00, 0xf0, 0x21, 0x00


	//----- nvinfo : EIATTR_KPARAM_INFO
	.align		4
.L_17:
        /*0028*/ 	.byte	0x04, 0x17
        /*002a*/ 	.short	(.L_19 - .L_18)
.L_18:
        /*002c*/ 	.word	0x00000000
        /*0030*/ 	.short	0x0000
        /*0032*/ 	.short	0x0000
        /*0034*/ 	.byte	0x00, 0xf5, 0x21, 0x00


	//----- nvinfo : EIATTR_SPARSE_MMA_MASK
	.align		4
.L_19:
        /*0038*/ 	.byte	0x03, 0x50
        /*003a*/ 	.short	0x0000


	//----- nvinfo : EIATTR_MAXREG_COUNT
	.align		4
        /*003c*/ 	.byte	0x03, 0x1b
        /*003e*/ 	.short	0x00ff


	//----- nvinfo : EIATTR_NUM_BARRIERS
	.align		4
        /*0040*/ 	.byte	0x02, 0x4c
        /*0042*/ 	.byte	0x01
	.zero		1


	//----- nvinfo : EIATTR_MERCURY_ISA_VERSION
	.align		4
        /*0044*/ 	.byte	0x03, 0x5f
        /*0046*/ 	.short	0x0101


	//----- nvinfo : EIATTR_VRC_CTA_INIT_COUNT
	.align		4
        /*0048*/ 	.byte	0x02, 0x4a
	.zero		1
	.zero		1


	//----- nvinfo : EIATTR_EXIT_INSTR_OFFSETS
	.align		4
        /*004c*/ 	.byte	0x04, 0x1c
        /*004e*/ 	.short	(.L_21 - .L_20)


	//   ....[0]....
.L_20:
        /*0050*/ 	.word	0x000004d0


	//----- nvinfo : EIATTR_CRS_STACK_SIZE
	.align		4
.L_21:
        /*0054*/ 	.byte	0x04, 0x1e
        /*0056*/ 	.short	(.L_23 - .L_22)
.L_22:
        /*0058*/ 	.word	0x00000000


	//----- nvinfo : EIATTR_CBANK_PARAM_SIZE
	.align		4
.L_23:
        /*005c*/ 	.byte	0x03, 0x19
        /*005e*/ 	.short	0x0018


	//----- nvinfo : EIATTR_PARAM_CBANK
	.align		4
        /*0060*/ 	.byte	0x04, 0x0a
        /*0062*/ 	.short	(.L_25 - .L_24)
	.align		4
.L_24:
        /*0064*/ 	.word	index@(.nv.constant0._Z16count_zero_elemsPKfmPf)
        /*0068*/ 	.short	0x0380
        /*006a*/ 	.short	0x0018


	//----- nvinfo : EIATTR_SW_WAR
	.align		4
.L_25:
        /*006c*/ 	.byte	0x04, 0x36
        /*006e*/ 	.short	(.L_27 - .L_26)
.L_26:
        /*0070*/ 	.word	0x00000008
.L_27:


//--------------------- .nv.info._Z9cuda_gemmPKfS0_Pfm --------------------------
	.section	.nv.info._Z9cuda_gemmPKfS0_Pfm,"",@"SHT_CUDA_INFO"
	.sectionflags	@""
	.align	4


	//----- nvinfo : EIATTR_CUDA_API_VERSION
	.align		4
        /*0000*/ 	.byte	0x04, 0x37
        /*0002*/ 	.short	(.L_29 - .L_28)
.L_28:
        /*0004*/ 	.word	0x00000082


	//----- nvinfo : EIATTR_KPARAM_INFO
	.align		4
.L_29:
        /*0008*/ 	.byte	0x04, 0x17
        /*000a*/ 	.short	(.L_31 - .L_30)
.L_30:
        /*000c*/ 	.word	0x00000000
        /*0010*/ 	.short	0x0003
        /*0012*/ 	.short	0x0018
        /*0014*/ 	.byte	0x00, 0xf0, 0x21, 0x00


	//----- nvinfo : EIATTR_KPARAM_INFO
	.align		4
.L_31:
        /*0018*/ 	.byte	0x04, 0x17
        /*001a*/ 	.short	(.L_33 - .L_32)
.L_32:
        /*001c*/ 	.word	0x00000000
        /*0020*/ 	.short	0x0002
        /*0022*/ 	.short	0x0010
        /*0024*/ 	.byte	0x00, 0xf5, 0x21, 0x00


	//----- nvinfo : EIATTR_KPARAM_INFO
	.align		4
.L_33:
        /*0028*/ 	.byte	0x04, 0x17
        /*002a*/ 	.short	(.L_35 - .L_34)
.L_34:
        /*002c*/ 	.word	0x00000000
        /*0030*/ 	.short	0x0001
        /*0032*/ 	.short	0x0008
        /*0034*/ 	.byte	0x00, 0xf5, 0x21, 0x00


	//----- nvinfo : EIATTR_KPARAM_INFO
	.align		4
.L_35:
        /*0038*/ 	.byte	0x04, 0x17
        /*003a*/ 	.short	(.L_37 - .L_36)
.L_36:
        /*003c*/ 	.word	0x00000000
        /*0040*/ 	.short	0x0000
        /*0042*/ 	.short	0x0000
        /*0044*/ 	.byte	0x00, 0xf5, 0x21, 0x00


	//----- nvinfo : EIATTR_SPARSE_MMA_MASK
	.align		4
.L_37:
        /*0048*/ 	.byte	0x03, 0x50
        /*004a*/ 	.short	0x0000


	//----- nvinfo : EIATTR_MAXREG_COUNT
	.align		4
        /*004c*/ 	.byte	0x03, 0x1b
        /*004e*/ 	.short	0x00ff


	//----- nvinfo : EIATTR_NUM_BARRIERS
	.align		4
        /*0050*/ 	.byte	0x02, 0x4c
        /*0052*/ 	.byte	0x01
	.zero		1


	//----- nvinfo : EIATTR_MERCURY_ISA_VERSION
	.align		4
        /*0054*/ 	.byte	0x03, 0x5f
        /*0056*/ 	.short	0x0101


	//----- nvinfo : EIATTR_VRC_CTA_INIT_COUNT
	.align		4
        /*0058*/ 	.byte	0x02, 0x4a
	.zero		1
	.zero		1


	//----- nvinfo : EIATTR_EXIT_INSTR_OFFSETS
	.align		4
        /*005c*/ 	.byte	0x04, 0x1c
        /*005e*/ 	.short	(.L_39 - .L_38)


	//   ....[0]....
.L_38:
        /*0060*/ 	.word	0x00000c30


	//----- nvinfo : EIATTR_CBANK_PARAM_SIZE
	.align		4
.L_39:
        /*0064*/ 	.byte	0x03, 0x19
        /*0066*/ 	.short	0x0020


	//----- nvinfo : EIATTR_PARAM_CBANK
	.align		4
        /*0068*/ 	.byte	0x04, 0x0a
        /*006a*/ 	.short	(.L_41 - .L_40)
	.align		4
.L_40:
        /*006c*/ 	.word	index@(.nv.constant0._Z9cuda_gemmPKfS0_Pfm)
        /*0070*/ 	.short	0x0380
        /*0072*/ 	.short	0x0020


	//----- nvinfo : EIATTR_SW_WAR
	.align		4
.L_41:
        /*0074*/ 	.byte	0x04, 0x36
        /*0076*/ 	.short	(.L_43 - .L_42)
.L_42:
        /*0078*/ 	.word	0x00000008
.L_43:


//--------------------- .nv.callgraph             --------------------------
	.section	.nv.callgraph,"",@"SHT_CUDA_CALLGRAPH"
	.align	4
	.sectionentsize	8
	.align		4
        /*0000*/ 	.word	0x00000000
	.align		4
        /*0004*/ 	.word	0xffffffff
	.align		4
        /*0008*/ 	.word	0x00000000
	.align		4
        /*000c*/ 	.word	0xfffffffe
	.align		4
        /*0010*/ 	.word	0x00000000
	.align		4
        /*0014*/ 	.word	0xfffffffd
	.align		4
        /*0018*/ 	.word	0x00000000
	.align		4
        /*001c*/ 	.word	0xfffffffc


//--------------------- .text._Z16count_zero_elemsPKfmPf --------------------------
	.section	.text._Z16count_zero_elemsPKfmPf,"ax",@progbits
	.align	128
        .global         _Z16count_zero_elemsPKfmPf
        .type           _Z16count_zero_elemsPKfmPf,@function
        .size           _Z16count_zero_elemsPKfmPf,(.L_x_15 - _Z16count_zero_elemsPKfmPf)
        .other          _Z16count_zero_elemsPKfmPf,@"STO_CUDA_ENTRY STV_DEFAULT"
_Z16count_zero_elemsPKfmPf:
.text._Z16count_zero_elemsPKfmPf:
[----:B------:R-:W-:Y:S01]  /*0000*/  LDC R1, c[0x0][0x37c] ;  /* 0x0000df00ff017b82 */ /* 0x000fe20000000800 */
[----:B------:R-:W0:Y:S01]  /*0010*/  S2R R0, SR_TID.X ;  /* 0x0000000000007919 */ /* 0x000e220000002100 */
[----:B------:R-:W0:Y:S06]  /*0020*/  LDCU.64 UR4, c[0x0][0x388] ;  /* 0x00007100ff0477ac */ /* 0x000e2c0008000a00 */
[----:B------:R-:W1:Y:S01]  /*0030*/  LDC R2, c[0x0][0x360] ;  /* 0x0000d800ff027b82 */ /* 0x000e620000000800 */
[----:B------:R-:W-:Y:S01]  /*0040*/  BSSY.RECONVERGENT B0, `(.L_x_0) ;  /* 0x000001d000007945 */ /* 0x000fe20003800200 */
[----:B------:R-:W2:Y:S01]  /*0050*/  LDCU.64 UR8, c[0x0][0x358] ;  /* 0x00006b00ff0877ac */ /* 0x000ea20008000a00 */
[----:B------:R-:W3:Y:S01]  /*0060*/  LDCU.64 UR6, c[0x0][0x380] ;  /* 0x00007000ff0677ac */ /* 0x000ee20008000a00 */
[----:B0-----:R-:W-:-:S04]  /*0070*/  ISETP.GE.U32.AND P0, PT, R0, UR4, PT ;  /* 0x0000000400007c0c */ /* 0x001fc8000bf06070 */
[----:B------:R-:W-:-:S13]  /*0080*/  ISETP.GE.U32.AND.EX P0, PT, RZ, UR5, PT, P0 ;  /* 0x00000005ff007c0c */ /* 0x000fda000bf06100 */
[----:B--23--:R-:W-:Y:S05]  /*0090*/  @P0 BRA `(.L_x_1) ;  /* 0x00000000005c0947 */ /* 0x00cfea0003800000 */
[----:B------:R-:W0:Y:S01]  /*00a0*/  S2R R4, SR_CgaCtaId ;  /* 0x0000000000047919 */ /* 0x000e220000008800 */
[----:B------:R-:W-:Y:S01]  /*00b0*/  MOV R3, 0x400 ;  /* 0x0000040000037802 */ /* 0x000fe20000000f00 */
[----:B------:R-:W-:Y:S01]  /*00c0*/  IMAD.MOV.U32 R9, RZ, RZ, R0 ;  /* 0x000000ffff097224 */ /* 0x000fe200078e0000 */
[----:B------:R-:W2:Y:S01]  /*00d0*/  S2R R8, SR_CTAID.X ;  /* 0x0000000000087919 */ /* 0x000ea20000002500 */
[----:B------:R-:W-:Y:S01]  /*00e0*/  IMAD.MOV.U32 R10, RZ, RZ, RZ ;  /* 0x000000ffff0a7224 */ /* 0x000fe200078e00ff */
[----:B0-----:R-:W-:-:S07]  /*00f0*/  LEA R3, R4, R3, 0x18 ;  /* 0x0000000304037211 */ /* 0x001fce00078ec0ff */
.L_x_2:
[----:B------:R-:W-:Y:S02]  /*0100*/  IMAD R6, R10, UR4, RZ ;  /* 0x000000040a067c24 */ /* 0x000fe4000f8e02ff */
[----:B0-2---:R-:W-:Y:S02]  /*0110*/  IMAD.MOV.U32 R4, RZ, RZ, R8 ;  /* 0x000000ffff047224 */ /* 0x005fe400078e0008 */
[----:B------:R-:W-:Y:S02]  /*0120*/  IMAD.MOV.U32 R5, RZ, RZ, RZ ;  /* 0x000000ffff057224 */ /* 0x000fe400078e00ff */
[C---:B------:R-:W-:Y:S02]  /*0130*/  IMAD R7, R9.reuse, UR5, R6 ;  /* 0x0000000509077c24 */ /* 0x040fe4000f8e0206 */
[----:B------:R-:W-:-:S04]  /*0140*/  IMAD.WIDE.U32 R4, R9, UR4, R4 ;  /* 0x0000000409047c25 */ /* 0x000fc8000f8e0004 */
[----:B------:R-:W-:Y:S01]  /*0150*/  IMAD.IADD R5, R5, 0x1, R7 ;  /* 0x0000000105057824 */ /* 0x000fe200078e0207 */
[----:B------:R-:W-:-:S04]  /*0160*/  LEA R6, P0, R4, UR6, 0x2 ;  /* 0x0000000604067c11 */ /* 0x000fc8000f8010ff */
[----:B------:R-:W-:-:S05]  /*0170*/  LEA.HI.X R7, R4, UR7, R5, 0x2, P0 ;  /* 0x0000000704077c11 */ /* 0x000fca00080f1405 */
[----:B------:R-:W2:Y:S01]  /*0180*/  LDG.E R6, desc[UR8][R6.64] ;  /* 0x0000000806067981 */ /* 0x000ea2000c1e1900 */
[----:B------:R-:W-:Y:S02]  /*0190*/  LEA R5, R9, R3, 0x2 ;  /* 0x0000000309057211 */ /* 0x000fe400078e10ff */
[----:B-1----:R-:W-:-:S05]  /*01a0*/  IADD3 R9, P0, PT, R2, R9, RZ ;  /* 0x0000000902097210 */ /* 0x002fca0007f1e0ff */
[----:B------:R-:W-:Y:S01]  /*01b0*/  IMAD.X R10, RZ, RZ, R10, P0 ;  /* 0x000000ffff0a7224 */ /* 0x000fe200000e060a */
[----:B------:R-:W-:-:S04]  /*01c0*/  ISETP.GE.U32.AND P0, PT, R9, UR4, PT ;  /* 0x0000000409007c0c */ /* 0x000fc8000bf06070 */
[----:B------:R-:W-:Y:S02]  /*01d0*/  ISETP.GE.U32.AND.EX P0, PT, R10, UR5, PT, P0 ;  /* 0x000000050a007c0c */ /* 0x000fe4000bf06100 */
[----:B--2---:R-:W-:-:S05]  /*01e0*/  FSET.BF.EQ.AND R4, R6, RZ, PT ;  /* 0x000000ff0604720a */ /* 0x004fca0003802000 */
[----:B------:R0:W-:Y:S06]  /*01f0*/  STS [R5], R4 ;  /* 0x0000000405007388 */ /* 0x0001ec0000000800 */
[----:B------:R-:W-:Y:S05]  /*0200*/  @!P0 BRA `(.L_x_2) ;  /* 0xfffffffc00bc8947 */ /* 0x000fea000383ffff */
.L_x_1:
[----:B------:R-:W-:Y:S05]  /*0210*/  BSYNC.RECONVERGENT B0 ;  /* 0x0000000000007941 */ /* 0x000fea0003800200 */
.L_x_0:
[----:B------:R-:W-:Y:S01]  /*0220*/  BAR.SYNC.DEFER_BLOCKING 0x0 ;  /* 0x0000000000007b1d */ /* 0x000fe20000010000 */
[----:B------:R-:W-:-:S04]  /*0230*/  USHF.R.U64 UR4, UR4, 0x1, UR5 ;  /* 0x0000000104047899 */ /* 0x000fc80008001205 */
[----:B------:R-:W-:-:S09]  /*0240*/  UISETP.GE.AND UP0, UPT, UR4, 0x1, UPT ;  /* 0x000000010400788c */ /* 0x000fd2000bf06270 */
[----:B------:R-:W-:Y:S05]  /*0250*/  BRA.U !UP0, `(.L_x_3) ;  /* 0x0000000108747547 */ /* 0x000fea000b800000 */
[----:B------:R-:W2:Y:S01]  /*0260*/  S2UR UR6, SR_CgaCtaId ;  /* 0x00000000000679c3 */ /* 0x000ea20000008800 */
[----:B------:R-:W-:Y:S01]  /*0270*/  BSSY.RECONVERGENT B0, `(.L_x_3) ;  /* 0x000001b000007945 */ /* 0x000fe20003800200 */
[----:B------:R-:W-:Y:S01]  /*0280*/  IMAD.U32 R3, RZ, RZ, UR4 ;  /* 0x00000004ff037e24 */ /* 0x000fe2000f8e00ff */
[----:B------:R-:W-:Y:S02]  /*0290*/  UMOV UR5, 0x400 ;  /* 0x0000040000057882 */ /* 0x000fe40000000000 */
[----:B--2---:R-:W-:-:S12]  /*02a0*/  ULEA UR5, UR6, UR5, 0x18 ;  /* 0x0000000506057291 */ /* 0x004fd8000f8ec0ff */
.L_x_6:
[----:B------:R-:W-:Y:S02]  /*02b0*/  ISETP.GE.U32.AND P0, PT, R0, R3, PT ;  /* 0x000000030000720c */ /* 0x000fe40003f06070 */
[----:B------:R-:W-:Y:S02]  /*02c0*/  ISETP.GT.U32.AND P1, PT, R3, 0x1, PT ;  /* 0x000000010300780c */ /* 0x000fe40003f24070 */
[----:B------:R-:W-:-:S09]  /*02d0*/  SHF.R.U32.HI R8, RZ, 0x1, R3 ;  /* 0x00000001ff087819 */ /* 0x000fd20000011603 */
[----:B--2---:R-:W-:Y:S05]  /*02e0*/  @P0 BRA `(.L_x_4) ;  /* 0x0000000000440947 */ /* 0x004fea0003800000 */
[----:B0-----:R-:W-:Y:S01]  /*02f0*/  IMAD.U32 R5, RZ, RZ, UR5 ;  /* 0x00000005ff057e24 */ /* 0x001fe2000f8e00ff */
[----:B------:R-:W-:Y:S01]  /*0300*/  MOV R9, R0 ;  /* 0x0000000000097202 */ /* 0x000fe20000000f00 */
[----:B------:R-:W-:-:S07]  /*0310*/  IMAD.MOV.U32 R10, RZ, RZ, RZ ;  /* 0x000000ffff0a7224 */ /* 0x000fce00078e00ff */
.L_x_5:
[--C-:B--2---:R-:W-:Y:S01]  /*0320*/  IMAD R4, R0, 0x4, R5.reuse ;  /* 0x0000000400047824 */ /* 0x104fe200078e0205 */
[C---:B-1----:R-:W-:Y:S01]  /*0330*/  IADD3 R9, P0, PT, R2.reuse, R9, RZ ;  /* 0x0000000902097210 */ /* 0x042fe20007f1e0ff */
[----:B------:R-:W-:Y:S05]  /*0340*/  WARPSYNC.ALL ;  /* 0x0000000000007948 */ /* 0x000fea0003800000 */
[----:B------:R-:W-:Y:S01]  /*0350*/  IMAD R6, R3, 0x4, R4 ;  /* 0x0000000403067824 */ /* 0x000fe200078e0204 */
[----:B------:R-:W-:Y:S01]  /*0360*/  LDS R7, [R4] ;  /* 0x0000000004077984 */ /* 0x000fe20000000800 */
[----:B------:R-:W-:Y:S01]  /*0370*/  IADD3.X R10, PT, PT, RZ, R10, RZ, P0, !PT ;  /* 0x0000000aff0a7210 */ /* 0x000fe200007fe4ff */
[----:B------:R-:W-:Y:S01]  /*0380*/  IMAD R5, R2, 0x4, R5 ;  /* 0x0000000402057824 */ /* 0x000fe200078e0205 */
[----:B------:R-:W-:-:S02]  /*0390*/  ISETP.GE.U32.AND P0, PT, R9, R3, PT ;  /* 0x000000030900720c */ /* 0x000fc40003f06070 */
[----:B------:R-:W0:Y:S02]  /*03a0*/  LDS R6, [R6] ;  /* 0x0000000006067984 */ /* 0x000e240000000800 */
[----:B------:R-:W-:Y:S01]  /*03b0*/  ISETP.GE.U32.AND.EX P0, PT, R10, RZ, PT, P0 ;  /* 0x000000ff0a00720c */ /* 0x000fe20003f06100 */
[----:B0-----:R-:W-:-:S05]  /*03c0*/  FADD R7, R6, R7 ;  /* 0x0000000706077221 */ /* 0x001fca0000000000 */
[----:B------:R2:W-:Y:S01]  /*03d0*/  STS [R4], R7 ;  /* 0x0000000704007388 */ /* 0x0005e20000000800 */
[----:B------:R-:W-:Y:S06]  /*03e0*/  BAR.SYNC.DEFER_BLOCKING 0x0 ;  /* 0x0000000000007b1d */ /* 0x000fec0000010000 */
[----:B------:R-:W-:Y:S05]  /*03f0*/  @!P0 BRA `(.L_x_5) ;  /* 0xfffffffc00c88947 */ /* 0x000fea000383ffff */
.L_x_4:
[----:B------:R-:W-:Y:S01]  /*0400*/  IMAD.MOV.U32 R3, RZ, RZ, R8 ;  /* 0x000000ffff037224 */ /* 0x000fe200078e0008 */
[----:B------:R-:W-:Y:S06]  /*0410*/  @P1 BRA `(.L_x_6) ;  /* 0xfffffffc00a41947 */ /* 0x000fec000383ffff */
[----:B------:R-:W-:Y:S05]  /*0420*/  BSYNC.RECONVERGENT B0 ;  /* 0x0000000000007941 */ /* 0x000fea0003800200 */
.L_x_3:
[----:B------:R-:W-:-:S13]  /*0430*/  ISETP.NE.AND P0, PT, R0, RZ, PT ;  /* 0x000000ff0000720c */ /* 0x000fda0003f05270 */
[----:B------:R-:W-:Y:S05]  /*0440*/  @P0 BRA `(.L_x_7) ;  /* 0x0000000000180947 */ /* 0x000fea0003800000 */
[----:B------:R-:W3:Y:S01]  /*0450*/  S2UR UR6, SR_CgaCtaId ;  /* 0x00000000000679c3 */ /* 0x000ee20000008800 */
[----:B------:R-:W-:-:S07]  /*0460*/  UMOV UR4, 0x400 ;  /* 0x0000040000047882 */ /* 0x000fce0000000000 */
[----:B-1----:R-:W1:Y:S01]  /*0470*/  LDC.64 R2, c[0x0][0x390] ;  /* 0x0000e400ff027b82 */ /* 0x002e620000000a00 */
[----:B---3--:R-:W-:-:S09]  /*0480*/  ULEA UR4, UR6, UR4, 0x18 ;  /* 0x0000000406047291 */ /* 0x008fd2000f8ec0ff */
[----:B0-----:R-:W1:Y:S04]  /*0490*/  LDS R5, [UR4] ;  /* 0x00000004ff057984 */ /* 0x001e680008000800 */
[----:B-1----:R3:W-:Y:S02]  /*04a0*/  REDG.E.ADD.F32.FTZ.RN.STRONG.GPU desc[UR8][R2.64], R5 ;  /* 0x00000005020079a6 */ /* 0x0027e4000c12f308 */
.L_x_7:
[----:B------:R-:W-:Y:S05]  /*04b0*/  WARPSYNC.ALL ;  /* 0x0000000000007948 */ /* 0x000fea0003800000 */
[----:B------:R-:W-:Y:S06]  /*04c0*/  BAR.SYNC.DEFER_BLOCKING 0x0 ;  /* 0x0000000000007b1d */ /* 0x000fec0000010000 */
[----:B------:R-:W-:Y:S05]  /*04d0*/  EXIT ;  /* 0x000000000000794d */ /* 0x000fea0003800000 */
.L_x_8:
[----:B------:R-:W-:-:S00]  /*04e0*/  BRA `(.L_x_8) ;  /* 0xfffffffc00fc7947 */ /* 0x000fc0000383ffff */
[----:B------:R-:W-:-:S00]  /*04f0*/  NOP ;  /* 0x0000000000007918 */ /* 0x000fc00000000000 */
        /* <DEDUP_REMOVED lines=8> */
.L_x_15:


//--------------------- .text._Z9cuda_gemmPKfS0_Pfm --------------------------
	.section	.text._Z9cuda_gemmPKfS0_Pfm,"ax",@progbits
	.align	128
        .global         _Z9cuda_gemmPKfS0_Pfm
        .type           _Z9cuda_gemmPKfS0_Pfm,@function
        .size           _Z9cuda_gemmPKfS0_Pfm,(.L_x_16 - _Z9cuda_gemmPKfS0_Pfm)
        .other          _Z9cuda_gemmPKfS0_Pfm,@"STO_CUDA_ENTRY STV_DEFAULT"
_Z9cuda_gemmPKfS0_Pfm:
.text._Z9cuda_gemmPKfS0_Pfm:
[----:B------:R-:W-:Y:S08]  /*0000*/  LDC R1, c[0x0][0x37c] ;  /* 0x0000df00ff017b82 */ /* 0x000ff00000000800 */
[----:B------:R-:W0:Y:S01]  /*0010*/  LDC.64 R8, c[0x0][0x398] ;  /* 0x0000e600ff087b82 */ /* 0x000e220000000a00 */
[----:B------:R-:W1:Y:S07]  /*0020*/  S2R R11, SR_TID.X ;  /* 0x00000000000b7919 */ /* 0x000e6e0000002100 */
[----:B------:R-:W1:Y:S08]  /*0030*/  S2UR UR4, SR_CTAID.X ;  /* 0x00000000000479c3 */ /* 0x000e700000002500 */
[----:B------:R-:W1:Y:S01]  /*0040*/  LDC R10, c[0x0][0x360] ;  /* 0x0000d800ff0a7b82 */ /* 0x000e620000000800 */
[----:B0-----:R-:W-:-:S04]  /*0050*/  ISETP.NE.U32.AND P0, PT, R8, RZ, PT ;  /* 0x000000ff0800720c */ /* 0x001fc80003f05070 */
[----:B------:R-:W-:Y:S01]  /*0060*/  ISETP.NE.AND.EX P0, PT, R9, RZ, PT, P0 ;  /* 0x000000ff0900720c */ /* 0x000fe20003f05300 */
[----:B-1----:R-:W-:-:S12]  /*0070*/  IMAD R10, R10, UR4, R11 ;  /* 0x000000040a0a7c24 */ /* 0x002fd8000f8e020b */
[----:B------:R-:W-:Y:S05]  /*0080*/  @!P0 BRA `(.L_x_9) ;  /* 0x0000000800e48947 */ /* 0x000fea0003800000 */
[----:B------:R-:W0:Y:S01]  /*0090*/  S2R R3, SR_TID.Y ;  /* 0x0000000000037919 */ /* 0x000e220000002200 */
[----:B------:R-:W0:Y:S01]  /*00a0*/  LDCU UR4, c[0x0][0x364] ;  /* 0x00006c80ff0477ac */ /* 0x000e220008000800 */
[----:B------:R-:W0:Y:S01]  /*00b0*/  S2R R0, SR_CTAID.Y ;  /* 0x0000000000007919 */ /* 0x000e220000002600 */
[----:B------:R-:W1:Y:S01]  /*00c0*/  LDCU.64 UR6, c[0x0][0x390] ;  /* 0x00007200ff0677ac */ /* 0x000e620008000a00 */
[----:B------:R-:W-:-:S04]  /*00d0*/  ISETP.GE.U32.AND P1, PT, R8, 0x8, PT ;  /* 0x000000080800780c */ /* 0x000fc80003f26070 */
[----:B------:R-:W-:Y:S01]  /*00e0*/  ISETP.GE.U32.AND.EX P1, PT, R9, RZ, PT, P1 ;  /* 0x000000ff0900720c */ /* 0x000fe20003f26110 */
[----:B0-----:R-:W-:Y:S01]  /*00f0*/  IMAD R3, R0, UR4, R3 ;  /* 0x0000000400037c24 */ /* 0x001fe2000f8e0203 */
[----:B------:R-:W0:Y:S03]  /*0100*/  LDCU.64 UR4, c[0x0][0x358] ;  /* 0x00006b00ff0477ac */ /* 0x000e260008000a00 */
[----:B------:R-:W-:-:S04]  /*0110*/  IMAD.WIDE.U32 R12, R3, R8, RZ ;  /* 0x00000008030c7225 */ /* 0x000fc800078e00ff */
[----:B------:R-:W-:Y:S01]  /*0120*/  IMAD R0, R3, R9, R13 ;  /* 0x0000000903007224 */ /* 0x000fe200078e020d */
[----:B------:R-:W-:-:S05]  /*0130*/  IADD3 R2, P0, PT, R10, R12, RZ ;  /* 0x0000000c0a027210 */ /* 0x000fca0007f1e0ff */
[----:B------:R-:W-:Y:S01]  /*0140*/  IMAD.X R3, RZ, RZ, R0, P0 ;  /* 0x000000ffff037224 */ /* 0x000fe200000e0600 */
[----:B-1----:R-:W-:-:S04]  /*0150*/  LEA R14, P0, R2, UR6, 0x2 ;  /* 0x00000006020e7c11 */ /* 0x002fc8000f8010ff */
[----:B------:R-:W-:Y:S02]  /*0160*/  LEA.HI.X R15, R2, UR7, R3, 0x2, P0 ;  /* 0x00000007020f7c11 */ /* 0x000fe400080f1403 */
[----:B------:R-:W-:-:S03]  /*0170*/  LOP3.LUT R3, R8, 0x7, RZ, 0xc0, !PT ;  /* 0x0000000708037812 */ /* 0x000fc600078ec0ff */
[----:B0-----:R0:W5:Y:S01]  /*0180*/  LDG.E R21, desc[UR4][R14.64] ;  /* 0x000000040e157981 */ /* 0x001162000c1e1900 */
[----:B------:R-:W-:Y:S02]  /*0190*/  ISETP.NE.U32.AND P0, PT, R3, RZ, PT ;  /* 0x000000ff0300720c */ /* 0x000fe40003f05070 */
[----:B------:R-:W-:Y:S02]  /*01a0*/  CS2R R4, SRZ ;  /* 0x0000000000047805 */ /* 0x000fe4000001ff00 */
[----:B------:R-:W-:Y:S01]  /*01b0*/  ISETP.NE.AND.EX P0, PT, RZ, RZ, PT, P0 ;  /* 0x000000ffff00720c */ /* 0x000fe20003f05300 */
[----:B------:R-:W-:-:S12]  /*01c0*/  @!P1 BRA `(.L_x_10) ;  /* 0x0000000400189947 */ /* 0x000fd80003800000 */
[----:B------:R-:W1:Y:S01]  /*01d0*/  LDCU.128 UR8, c[0x0][0x380] ;  /* 0x00007000ff0877ac */ /* 0x000e620008000c00 */
[----:B------:R-:W2:Y:S01]  /*01e0*/  LDC R5, c[0x0][0x39c] ;  /* 0x0000e700ff057b82 */ /* 0x000ea20000000800 */
[C---:B------:R-:W-:Y:S01]  /*01f0*/  LOP3.LUT R4, R8.reuse, 0xfffffff8, RZ, 0xc0, !PT ;  /* 0xfffffff808047812 */ /* 0x040fe200078ec0ff */
[----:B------:R-:W-:Y:S01]  /*0200*/  IMAD.SHL.U32 R27, R9, 0x4, RZ ;  /* 0x00000004091b7824 */ /* 0x000fe200078e00ff */
[C---:B------:R-:W-:Y:S01]  /*0210*/  SHF.L.U64.HI R26, R8.reuse, 0x5, R9 ;  /* 0x00000005081a7819 */ /* 0x040fe20000010209 */
[----:B------:R-:W-:-:S04]  /*0220*/  IMAD.WIDE.U32 R16, R8, 0x4, RZ ;  /* 0x0000000408107825 */ /* 0x000fc800078e00ff */
[----:B------:R-:W-:Y:S02]  /*0230*/  IMAD.IADD R27, R17, 0x1, R27 ;  /* 0x00000001111b7824 */ /* 0x000fe400078e021b */
[----:B------:R-:W-:Y:S01]  /*0240*/  IMAD.MOV.U32 R2, RZ, RZ, R4 ;  /* 0x000000ffff027224 */ /* 0x000fe200078e0004 */
[----:B-1----:R-:W-:Y:S02]  /*0250*/  LEA R18, P2, R12, UR8, 0x2 ;  /* 0x000000080c127c11 */ /* 0x002fe4000f8410ff */
[----:B------:R-:W-:Y:S02]  /*0260*/  LEA R6, P1, R10, UR10, 0x2 ;  /* 0x0000000a0a067c11 */ /* 0x000fe4000f8210ff */
[----:B------:R-:W-:Y:S02]  /*0270*/  LEA.HI.X R19, R12, UR9, R0, 0x2, P2 ;  /* 0x000000090c137c11 */ /* 0x000fe400090f1400 */
[----:B------:R-:W-:Y:S01]  /*0280*/  IADD3 R18, P2, PT, R18, 0x10, RZ ;  /* 0x0000001012127810 */ /* 0x000fe20007f5e0ff */
[----:B--2---:R-:W-:Y:S01]  /*0290*/  IMAD.MOV.U32 R28, RZ, RZ, R5 ;  /* 0x000000ffff1c7224 */ /* 0x004fe200078e0005 */
[----:B------:R-:W-:-:S03]  /*02a0*/  LEA.HI.X R7, R10, UR11, RZ, 0x2, P1 ;  /* 0x0000000b0a077c11 */ /* 0x000fc600088f14ff */
[----:B------:R-:W-:-:S08]  /*02b0*/  IMAD.X R19, RZ, RZ, R19, P2 ;  /* 0x000000ffff137224 */ /* 0x000fd000010e0613 */
.L_x_11:
[----:B------:R-:W2:Y:S04]  /*02c0*/  LDG.E R22, desc[UR4][R6.64] ;  /* 0x0000000406167981 */ /* 0x000ea8000c1e1900 */
[----:B-1----:R-:W2:Y:S01]  /*02d0*/  LDG.E R20, desc[UR4][R18.64+-0x10] ;  /* 0xfffff00412147981 */ /* 0x002ea2000c1e1900 */
[----:B------:R-:W-:-:S05]  /*02e0*/  IADD3 R24, P1, PT, R6, R16, RZ ;  /* 0x0000001006187210 */ /* 0x000fca0007f3e0ff */
[----:B------:R-:W-:Y:S02]  /*02f0*/  IMAD.X R25, R7, 0x1, R27, P1 ;  /* 0x0000000107197824 */ /* 0x000fe400008e061b */
[----:B--2--5:R-:W-:-:S05]  /*0300*/  FFMA R29, R20, R22, R21 ;  /* 0x00000016141d7223 */ /* 0x024fca0000000015 */
[----:B------:R1:W-:Y:S04]  /*0310*/  STG.E desc[UR4][R14.64], R29 ;  /* 0x0000001d0e007986 */ /* 0x0003e8000c101904 */
[----:B------:R-:W1:Y:S04]  /*0320*/  LDG.E R21, desc[UR4][R24.64] ;  /* 0x0000000418157981 */ /* 0x000e68000c1e1900 */
[----:B------:R-:W1:Y:S02]  /*0330*/  LDG.E R20, desc[UR4][R18.64+-0xc] ;  /* 0xfffff40412147981 */ /* 0x000e64000c1e1900 */
[----:B-1----:R-:W-:Y:S01]  /*0340*/  FFMA R29, R20, R21, R29 ;  /* 0x00000015141d7223 */ /* 0x002fe2000000001d */
[----:B------:R-:W-:-:S04]  /*0350*/  IADD3 R20, P1, PT, R24, R16, RZ ;  /* 0x0000001018147210 */ /* 0x000fc80007f3e0ff */
[----:B------:R1:W-:Y:S01]  /*0360*/  STG.E desc[UR4][R14.64], R29 ;  /* 0x0000001d0e007986 */ /* 0x0003e2000c101904 */
[----:B------:R-:W-:-:S03]  /*0370*/  IMAD.X R21, R25, 0x1, R27, P1 ;  /* 0x0000000119157824 */ /* 0x000fc600008e061b */
[----:B------:R-:W1:Y:S04]  /*0380*/  LDG.E R22, desc[UR4][R18.64+-0x8] ;  /* 0xfffff80412167981 */ /* 0x000e68000c1e1900 */
[----:B------:R-:W1:Y:S02]  /*0390*/  LDG.E R23, desc[UR4][R20.64] ;  /* 0x0000000414177981 */ /* 0x000e64000c1e1900 */
[----:B-1----:R-:W-:Y:S01]  /*03a0*/  FFMA R29, R22, R23, R29 ;  /* 0x00000017161d7223 */ /* 0x002fe2000000001d */
[----:B------:R-:W-:-:S05]  /*03b0*/  IADD3 R22, P1, PT, R20, R16, RZ ;  /* 0x0000001014167210 */ /* 0x000fca0007f3e0ff */
[----:B------:R-:W-:Y:S01]  /*03c0*/  IMAD.X R23, R21, 0x1, R27, P1 ;  /* 0x0000000115177824 */ /* 0x000fe200008e061b */
[----:B------:R1:W-:Y:S04]  /*03d0*/  STG.E desc[UR4][R14.64], R29 ;  /* 0x0000001d0e007986 */ /* 0x0003e8000c101904 */
        /* <DEDUP_REMOVED lines=18> */
[----:B------:R-:W2:Y:S04]  /*0500*/  LDG.E R25, desc[UR4][R22.64] ;  /* 0x0000000416197981 */ /* 0x000ea8000c1e1900 */
[----:B------:R-:W2:Y:S02]  /*0510*/  LDG.E R24, desc[UR4][R18.64+0x8] ;  /* 0x0000080412187981 */ /* 0x000ea4000c1e1900 */
[----:B--2---:R-:W-:Y:S01]  /*0520*/  FFMA R20, R24, R25, R29 ;  /* 0x0000001918147223 */ /* 0x004fe2000000001d */
[----:B------:R-:W-:-:S05]  /*0530*/  IADD3 R24, P1, PT, R22, R16, RZ ;  /* 0x0000001016187210 */ /* 0x000fca0007f3e0ff */
[----:B------:R-:W-:Y:S01]  /*0540*/  IMAD.X R25, R23, 0x1, R27, P1 ;  /* 0x0000000117197824 */ /* 0x000fe200008e061b */
[----:B------:R1:W-:Y:S04]  /*0550*/  STG.E desc[UR4][R14.64], R20 ;  /* 0x000000140e007986 */ /* 0x0003e8000c101904 */
[----:B------:R-:W2:Y:S04]  /*0560*/  LDG.E R24, desc[UR4][R24.64] ;  /* 0x0000000418187981 */ /* 0x000ea8000c1e1900 */
[----:B------:R3:W2:Y:S01]  /*0570*/  LDG.E R21, desc[UR4][R18.64+0xc] ;  /* 0x00000c0412157981 */ /* 0x0006a2000c1e1900 */
[----:B------:R-:W-:-:S04]  /*0580*/  IADD3 R2, P1, PT, R2, -0x8, RZ ;  /* 0xfffffff802027810 */ /* 0x000fc80007f3e0ff */
[----:B------:R-:W-:Y:S02]  /*0590*/  IADD3.X R28, PT, PT, R28, -0x1, RZ, P1, !PT ;  /* 0xffffffff1c1c7810 */ /* 0x000fe40000ffe4ff */
[----:B------:R-:W-:-:S04]  /*05a0*/  ISETP.NE.U32.AND P1, PT, R2, RZ, PT ;  /* 0x000000ff0200720c */ /* 0x000fc80003f25070 */
[----:B------:R-:W-:Y:S02]  /*05b0*/  ISETP.NE.AND.EX P1, PT, R28, RZ, PT, P1 ;  /* 0x000000ff1c00720c */ /* 0x000fe40003f25310 */
[----:B------:R-:W-:Y:S02]  /*05c0*/  LEA R6, P2, R8, R6, 0x5 ;  /* 0x0000000608067211 */ /* 0x000fe400078428ff */
[----:B---3--:R-:W-:-:S03]  /*05d0*/  IADD3 R18, P3, PT, R18, 0x20, RZ ;  /* 0x0000002012127810 */ /* 0x008fc60007f7e0ff */
[----:B------:R-:W-:Y:S02]  /*05e0*/  IMAD.X R7, R7, 0x1, R26, P2 ;  /* 0x0000000107077824 */ /* 0x000fe400010e061a */
[----:B------:R-:W-:Y:S02]  /*05f0*/  IMAD.X R19, RZ, RZ, R19, P3 ;  /* 0x000000ffff137224 */ /* 0x000fe400018e0613 */
[----:B--2---:R-:W-:-:S05]  /*0600*/  FFMA R21, R21, R24, R20 ;  /* 0x0000001815157223 */ /* 0x004fca0000000014 */
[----:B------:R1:W-:Y:S01]  /*0610*/  STG.E desc[UR4][R14.64], R21 ;  /* 0x000000150e007986 */ /* 0x0003e2000c101904 */
[----:B------:R-:W-:Y:S05]  /*0620*/  @P1 BRA `(.L_x_11) ;  /* 0xfffffffc00241947 */ /* 0x000fea000383ffff */
.L_x_10:
[----:B------:R-:W-:Y:S05]  /*0630*/  @!P0 BRA `(.L_x_9) ;  /* 0x0000000400788947 */ /* 0x000fea0003800000 */
[----:B------:R-:W-:Y:S02]  /*0640*/  ISETP.GE.U32.AND P1, PT, R3, 0x4, PT ;  /* 0x000000040300780c */ /* 0x000fe40003f26070 */
[----:B-1----:R-:W-:Y:S02]  /*0650*/  LOP3.LUT R20, R8, 0x3, RZ, 0xc0, !PT ;  /* 0x0000000308147812 */ /* 0x002fe400078ec0ff */
[----:B------:R-:W-:Y:S02]  /*0660*/  ISETP.GE.U32.AND.EX P1, PT, RZ, RZ, PT, P1 ;  /* 0x000000ffff00720c */ /* 0x000fe40003f26110 */
[----:B------:R-:W-:-:S04]  /*0670*/  ISETP.NE.U32.AND P0, PT, R20, RZ, PT ;  /* 0x000000ff1400720c */ /* 0x000fc80003f05070 */
[----:B------:R-:W-:-:S07]  /*0680*/  ISETP.NE.AND.EX P0, PT, RZ, RZ, PT, P0 ;  /* 0x000000ffff00720c */ /* 0x000fce0003f05300 */
[----:B------:R-:W-:Y:S06]  /*0690*/  @!P1 BRA `(.L_x_12) ;  /* 0x0000000000989947 */ /* 0x000fec0003800000 */
[----:B------:R-:W1:Y:S01]  /*06a0*/  LDCU.128 UR8, c[0x0][0x380] ;  /* 0x00007000ff0877ac */ /* 0x000e620008000c00 */
[----:B------:R-:W-:Y:S01]  /*06b0*/  IMAD R2, R5, R8, RZ ;  /* 0x0000000805027224 */ /* 0x000fe200078e02ff */
[C---:B------:R-:W-:Y:S01]  /*06c0*/  IADD3 R3, P1, PT, R4.reuse, R12, RZ ;  /* 0x0000000c04037210 */ /* 0x040fe20007f3e0ff */
[----:B------:R-:W-:Y:S02]  /*06d0*/  IMAD.MOV.U32 R11, RZ, RZ, RZ ;  /* 0x000000ffff0b7224 */ /* 0x000fe400078e00ff */
[C---:B------:R-:W-:Y:S02]  /*06e0*/  IMAD R7, R4.reuse, R9, R2 ;  /* 0x0000000904077224 */ /* 0x040fe400078e0202 */
[----:B------:R-:W-:-:S04]  /*06f0*/  IMAD.WIDE.U32 R16, R4, R8, R10 ;  /* 0x0000000804107225 */ /* 0x000fc800078e000a */
[----:B------:R-:W-:Y:S02]  /*0700*/  IMAD.X R18, R5, 0x1, R0, P1 ;  /* 0x0000000105127824 */ /* 0x000fe400008e0600 */
[----:B------:R-:W-:Y:S01]  /*0710*/  IMAD.IADD R7, R17, 0x1, R7 ;  /* 0x0000000111077824 */ /* 0x000fe200078e0207 */
[C---:B-1----:R-:W-:Y:S02]  /*0720*/  LEA R2, P2, R3.reuse, UR8, 0x2 ;  /* 0x0000000803027c11 */ /* 0x042fe4000f8410ff */
[C---:B------:R-:W-:Y:S02]  /*0730*/  LEA R6, P1, R16.reuse, UR10, 0x2 ;  /* 0x0000000a10067c11 */ /* 0x040fe4000f8210ff */
[----:B------:R-:W-:Y:S02]  /*0740*/  LEA.HI.X R3, R3, UR9, R18, 0x2, P2 ;  /* 0x0000000903037c11 */ /* 0x000fe400090f1412 */
[----:B------:R-:W-:-:S03]  /*0750*/  LEA.HI.X R7, R16, UR11, R7, 0x2, P1 ;  /* 0x0000000b10077c11 */ /* 0x000fc600088f1407 */
[----:B------:R-:W2:Y:S04]  /*0760*/  LDG.E R18, desc[UR4][R2.64] ;  /* 0x0000000402127981 */ /* 0x000ea8000c1e1900 */
[----:B------:R-:W2:Y:S01]  /*0770*/  LDG.E R22, desc[UR4][R6.64] ;  /* 0x0000000406167981 */ /* 0x000ea2000c1e1900 */
[C---:B------:R-:W-:Y:S01]  /*0780*/  IMAD.SHL.U32 R25, R8.reuse, 0x4, RZ ;  /* 0x0000000408197824 */ /* 0x040fe200078e00ff */
[----:B------:R-:W-:-:S04]  /*0790*/  SHF.L.U64.HI R19, R8, 0x2, R9 ;  /* 0x0000000208137819 */ /* 0x000fc80000010209 */
[----:B------:R-:W-:-:S05]  /*07a0*/  IADD3 R16, P1, PT, R25, R6, RZ ;  /* 0x0000000619107210 */ /* 0x000fca0007f3e0ff */
[----:B------:R-:W-:Y:S02]  /*07b0*/  IMAD.X R17, R19, 0x1, R7, P1 ;  /* 0x0000000113117824 */ /* 0x000fe400008e0607 */
[----:B--2--5:R-:W-:-:S05]  /*07c0*/  FFMA R21, R18, R22, R21 ;  /* 0x0000001612157223 */ /* 0x024fca0000000015 */
[----:B------:R1:W-:Y:S04]  /*07d0*/  STG.E desc[UR4][R14.64], R21 ;  /* 0x000000150e007986 */ /* 0x0003e8000c101904 */
[----:B------:R-:W2:Y:S04]  /*07e0*/  LDG.E R24, desc[UR4][R16.64] ;  /* 0x0000000410187981 */ /* 0x000ea8000c1e1900 */
[----:B------:R-:W2:Y:S01]  /*07f0*/  LDG.E R18, desc[UR4][R2.64+0x4] ;  /* 0x0000040402127981 */ /* 0x000ea2000c1e1900 */
[----:B------:R-:W-:-:S05]  /*0800*/  IADD3 R22, P1, PT, R16, R25, RZ ;  /* 0x0000001910167210 */ /* 0x000fca0007f3e0ff */
[----:B------:R-:W-:Y:S02]  /*0810*/  IMAD.X R23, R17, 0x1, R19, P1 ;  /* 0x0000000111177824 */ /* 0x000fe400008e0613 */
[----:B--2---:R-:W-:-:S05]  /*0820*/  FFMA R27, R18, R24, R21 ;  /* 0x00000018121b7223 */ /* 0x004fca0000000015 */
[----:B------:R2:W-:Y:S04]  /*0830*/  STG.E desc[UR4][R14.64], R27 ;  /* 0x0000001b0e007986 */ /* 0x0005e8000c101904 */
[----:B------:R-:W3:Y:S04]  /*0840*/  LDG.E R24, desc[UR4][R22.64] ;  /* 0x0000000416187981 */ /* 0x000ee8000c1e1900 */
[----:B------:R-:W3:Y:S01]  /*0850*/  LDG.E R18, desc[UR4][R2.64+0x8] ;  /* 0x0000080402127981 */ /* 0x000ee2000c1e1900 */
[----:B------:R-:W-:-:S05]  /*0860*/  IADD3 R6, P1, PT, R22, R25, RZ ;  /* 0x0000001916067210 */ /* 0x000fca0007f3e0ff */
[----:B------:R-:W-:Y:S02]  /*0870*/  IMAD.X R7, R23, 0x1, R19, P1 ;  /* 0x0000000117077824 */ /* 0x000fe400008e0613 */
[----:B---3--:R-:W-:-:S05]  /*0880*/  FFMA R19, R18, R24, R27 ;  /* 0x0000001812137223 */ /* 0x008fca000000001b */
[----:B------:R2:W-:Y:S04]  /*0890*/  STG.E desc[UR4][R14.64], R19 ;  /* 0x000000130e007986 */ /* 0x0005e8000c101904 */
[----:B------:R-:W1:Y:S04]  /*08a0*/  LDG.E R16, desc[UR4][R2.64+0xc] ;  /* 0x00000c0402107981 */ /* 0x000e68000c1e1900 */
[----:B------:R-:W1:Y:S01]  /*08b0*/  LDG.E R6, desc[UR4][R6.64] ;  /* 0x0000000406067981 */ /* 0x000e62000c1e1900 */
[----:B------:R-:W-:-:S05]  /*08c0*/  IADD3 R4, P1, PT, R4, 0x4, RZ ;  /* 0x0000000404047810 */ /* 0x000fca0007f3e0ff */
[----:B------:R-:W-:Y:S02]  /*08d0*/  IMAD.X R5, RZ, RZ, R5, P1 ;  /* 0x000000ffff057224 */ /* 0x000fe400008e0605 */
[----:B-1----:R-:W-:-:S05]  /*08e0*/  FFMA R21, R16, R6, R19 ;  /* 0x0000000610157223 */ /* 0x002fca0000000013 */
[----:B------:R2:W-:Y:S02]  /*08f0*/  STG.E desc[UR4][R14.64], R21 ;  /* 0x000000150e007986 */ /* 0x0005e4000c101904 */
.L_x_12:
[----:B------:R-:W-:Y:S05]  /*0900*/  @!P0 BRA `(.L_x_9) ;  /* 0x0000000000c48947 */ /* 0x000fea0003800000 */
[----:B------:R-:W-:Y:S02]  /*0910*/  ISETP.NE.U32.AND P1, PT, R20, 0x1, PT ;  /* 0x000000011400780c */ /* 0x000fe40003f25070 */
[----:B------:R-:W-:Y:S02]  /*0920*/  LOP3.LUT R2, R8, 0x1, RZ, 0xc0, !PT ;  /* 0x0000000108027812 */ /* 0x000fe400078ec0ff */
[----:B------:R-:W-:Y:S02]  /*0930*/  ISETP.NE.AND.EX P1, PT, RZ, RZ, PT, P1 ;  /* 0x000000ffff00720c */ /* 0x000fe40003f25310 */
[----:B------:R-:W-:-:S04]  /*0940*/  ISETP.NE.U32.AND P0, PT, R2, 0x1, PT ;  /* 0x000000010200780c */ /* 0x000fc80003f05070 */
[----:B------:R-:W-:-:S07]  /*0950*/  ISETP.NE.U32.AND.EX P0, PT, RZ, RZ, PT, P0 ;  /* 0x000000ffff00720c */ /* 0x000fce0003f05100 */
[----:B------:R-:W-:Y:S06]  /*0960*/  @!P1 BRA `(.L_x_13) ;  /* 0x0000000000649947 */ /* 0x000fec0003800000 */
[----:B------:R-:W1:Y:S01]  /*0970*/  LDCU.128 UR8, c[0x0][0x380] ;  /* 0x00007000ff0877ac */ /* 0x000e620008000c00 */
[----:B------:R-:W-:Y:S01]  /*0980*/  IMAD R2, R5, R8, RZ ;  /* 0x0000000805027224 */ /* 0x000fe200078e02ff */
[C---:B------:R-:W-:Y:S01]  /*0990*/  IADD3 R3, P1, PT, R4.reuse, R12, RZ ;  /* 0x0000000c04037210 */ /* 0x040fe20007f3e0ff */
[----:B------:R-:W-:Y:S02]  /*09a0*/  IMAD.MOV.U32 R16, RZ, RZ, R10 ;  /* 0x000000ffff107224 */ /* 0x000fe400078e000a */
        /* <DEDUP_REMOVED lines=9> */
[----:B------:R-:W3:Y:S04]  /*0a40*/  LDG.E R18, desc[UR4][R2.64] ;  /* 0x0000000402127981 */ /* 0x000ee8000c1e1900 */
[----:B--2---:R-:W3:Y:S01]  /*0a50*/  LDG.E R19, desc[UR4][R6.64] ;  /* 0x0000000406137981 */ /* 0x004ee2000c1e1900 */
[----:B------:R-:W-:-:S04]  /*0a60*/  LEA R16, P1, R8, R6, 0x2 ;  /* 0x0000000608107211 */ /* 0x000fc800078210ff */
[----:B------:R-:W-:Y:S01]  /*0a70*/  LEA.HI.X R17, R8, R7, R9, 0x2, P1 ;  /* 0x0000000708117211 */ /* 0x000fe200008f1409 */
[----:B---3-5:R-:W-:-:S05]  /*0a80*/  FFMA R19, R18, R19, R21 ;  /* 0x0000001312137223 */ /* 0x028fca0000000015 */
[----:B------:R1:W-:Y:S04]  /*0a90*/  STG.E desc[UR4][R14.64], R19 ;  /* 0x000000130e007986 */ /* 0x0003e8000c101904 */
[----:B------:R-:W2:Y:S04]  /*0aa0*/  LDG.E R18, desc[UR4][R2.64+0x4] ;  /* 0x0000040402127981 */ /* 0x000ea8000c1e1900 */
[----:B------:R-:W2:Y:S01]  /*0ab0*/  LDG.E R16, desc[UR4][R16.64] ;  /* 0x0000000410107981 */ /* 0x000ea2000c1e1900 */
[----:B------:R-:W-:-:S05]  /*0ac0*/  IADD3 R4, P1, PT, R4, 0x2, RZ ;  /* 0x0000000204047810 */ /* 0x000fca0007f3e0ff */
[----:B------:R-:W-:Y:S02]  /*0ad0*/  IMAD.X R5, RZ, RZ, R5, P1 ;  /* 0x000000ffff057224 */ /* 0x000fe400008e0605 */
[----:B--2---:R-:W-:-:S05]  /*0ae0*/  FFMA R21, R18, R16, R19 ;  /* 0x0000001012157223 */ /* 0x004fca0000000013 */
[----:B------:R1:W-:Y:S02]  /*0af0*/  STG.E desc[UR4][R14.64], R21 ;  /* 0x000000150e007986 */ /* 0x0003e4000c101904 */
.L_x_13:
[----:B------:R-:W-:Y:S05]  /*0b00*/  @P0 BRA `(.L_x_9) ;  /* 0x0000000000440947 */ /* 0x000fea0003800000 */
[----:B------:R-:W3:Y:S01]  /*0b10*/  LDCU.128 UR8, c[0x0][0x380] ;  /* 0x00007000ff0877ac */ /* 0x000ee20008000c00 */
        /* <DEDUP_REMOVED lines=8> */
[----:B---3--:R-:W-:Y:S02]  /*0ba0*/  LEA R2, P0, R12, UR8, 0x2 ;  /* 0x000000080c027c11 */ /* 0x008fe4000f8010ff */
[----:B------:R-:W-:Y:S02]  /*0bb0*/  LEA R4, P1, R6, UR10, 0x2 ;  /* 0x0000000a06047c11 */ /* 0x000fe4000f8210ff */
[----:B------:R-:W-:Y:S02]  /*0bc0*/  LEA.HI.X R3, R12, UR9, R3, 0x2, P0 ;  /* 0x000000090c037c11 */ /* 0x000fe400080f1403 */
[----:B------:R-:W-:-:S03]  /*0bd0*/  LEA.HI.X R5, R6, UR11, R5, 0x2, P1 ;  /* 0x0000000b06057c11 */ /* 0x000fc600088f1405 */
[----:B------:R-:W1:Y:S04]  /*0be0*/  LDG.E R2, desc[UR4][R2.64] ;  /* 0x0000000402027981 */ /* 0x000e68000c1e1900 */
[----:B------:R-:W1:Y:S02]  /*0bf0*/  LDG.E R4, desc[UR4][R4.64] ;  /* 0x0000000404047981 */ /* 0x000e64000c1e1900 */
[----:B-12--5:R-:W-:-:S05]  /*0c00*/  FFMA R21, R2, R4, R21 ;  /* 0x0000000402157223 */ /* 0x026fca0000000015 */
[----:B------:R3:W-:Y:S02]  /*0c10*/  STG.E desc[UR4][R14.64], R21 ;  /* 0x000000150e007986 */ /* 0x0007e4000c101904 */
.L_x_9:
[----:B------:R-:W-:Y:S06]  /*0c20*/  BAR.SYNC.DEFER_BLOCKING 0x0 ;  /* 0x0000000000007b1d */ /* 0x000fec0000010000 */
[----:B------:R-:W-:Y:S05]  /*0c30*/  EXIT ;  /* 0x000000000000794d */ /* 0x000fea0003800000 */
.L_x_14:
        /* <DEDUP_REMOVED lines=12> */
.L_x_16:


//--------------------- .nv.shared._Z16count_zero_elemsPKfmPf --------------------------
	.section	.nv.shared._Z16count_zero_elemsPKfmPf,"aw",@nobits
	.sectionflags	@""
	.align	16
	.zero		1024


//--------------------- .nv.shared.reserved.0     --------------------------
	.section	.nv.shared.reserved.0,"aw",@nobits
	.weak		__nv_reservedSMEM_offset_0_alias
	.size		__nv_reservedSMEM_offset_0_alias, 0, 64
	.other		__nv_reservedSMEM_offset_0_alias,@"STO_CUDA_RESERVED_SHARED STV_DEFAULT"
__nv_reservedSMEM_offset_0_alias:
	.zero		0
	.zero		64


//--------------------- .nv.shared._Z9cuda_gemmPKfS0_Pfm --------------------------
	.section	.nv.shared._Z9cuda_gemmPKfS0_Pfm,"aw",@nobits
	.sectionflags	@""
	.align	16
	.zero		1024


//--------------------- .nv.constant0._Z16count_zero_elemsPKfmPf --------------------------
	.section	.nv.constant0._Z16count_zero_elemsPKfmPf,"a",@progbits
	.sectionflags	@""
	.align	4
.nv.constant0._Z16count_zero_elemsPKfmPf:
	.zero		920


//--------------------- .nv.constant0._Z9cuda_gemmPKfS0_Pfm --------------------------
	.section	.nv.constant0._Z9cuda_gemmPKfS0_Pfm,"a",@progbits
	.sectionflags	@""
	.align	4
.nv.constant0._Z9cuda_gemmPKfS0_Pfm:
	.zero		928


//--------------------- SYMBOLS --------------------------

	.type		.nv.reservedSmem.offset0,@object
	.size		.nv.reservedSmem.offset0,0x4
	.type		.nv.reservedSmem.cap,@object
	.size		.nv.reservedSmem.cap,0x4
